//
// Generated by NVIDIA NVVM Compiler
//
// Compiler Build ID: CL-36424714
// Cuda compilation tools, release 13.0, V13.0.88
// Based on NVVM 20.0.0
//

.version 9.0
.target sm_100
.address_size 64

	// .globl	_Z6ReducePjS_
.extern .func  (.param .b32 func_retval0) vprintf
(
	.param .b64 vprintf_param_0,
	.param .b64 vprintf_param_1
)
;
// _ZZ6ReducePjS_E5sdata has been demoted
.global .align 1 .b8 $str[22] = {79, 117, 116, 32, 86, 97, 108, 117, 101, 32, 91, 37, 100, 93, 32, 61, 32, 37, 100, 32, 10};

.visible .entry _Z6ReducePjS_(
	.param .u64 .ptr .align 1 _Z6ReducePjS__param_0,
	.param .u64 .ptr .align 1 _Z6ReducePjS__param_1
)
{
	.local .align 8 .b8 	__local_depot0[8];
	.reg .b64 	%SP;
	.reg .b64 	%SPL;
	.reg .pred 	%p<5>;
	.reg .b32 	%r<24>;
	.reg .b64 	%rd<13>;
	// demoted variable
	.shared .align 4 .b8 _ZZ6ReducePjS_E5sdata[1024];
	mov.u64 	%SPL, __local_depot0;
	cvta.local.u64 	%SP, %SPL;
	ld.param.u64 	%rd2, [_Z6ReducePjS__param_0];
	ld.param.u64 	%rd1, [_Z6ReducePjS__param_1];
	cvta.to.global.u64 	%rd3, %rd2;
	mov.u32 	%r1, %tid.x;
	mov.u32 	%r2, %ctaid.x;
	mov.u32 	%r3, %ntid.x;
	mad.lo.s32 	%r7, %r2, %r3, %r1;
	mul.wide.u32 	%rd4, %r7, 4;
	add.s64 	%rd5, %rd3, %rd4;
	ld.global.u32 	%r8, [%rd5];
	shl.b32 	%r9, %r1, 2;
	mov.u32 	%r10, _ZZ6ReducePjS_E5sdata;
	add.s32 	%r4, %r10, %r9;
	st.shared.u32 	[%r4], %r8;
	bar.sync 	0;
	setp.lt.u32 	%p1, %r3, 2;
	@%p1 bra 	$L__BB0_5;
	mov.b32 	%r23, 1;
$L__BB0_2:
	shl.b32 	%r6, %r23, 1;
	add.s32 	%r12, %r6, -1;
	and.b32  	%r13, %r12, %r1;
	setp.ne.s32 	%p2, %r13, 0;
	@%p2 bra 	$L__BB0_4;
	shl.b32 	%r14, %r23, 2;
	add.s32 	%r15, %r4, %r14;
	ld.shared.u32 	%r16, [%r15];
	ld.shared.u32 	%r17, [%r4];
	add.s32 	%r18, %r17, %r16;
	st.shared.u32 	[%r4], %r18;
$L__BB0_4:
	bar.sync 	0;
	setp.lt.u32 	%p3, %r6, %r3;
	mov.u32 	%r23, %r6;
	@%p3 bra 	$L__BB0_2;
$L__BB0_5:
	setp.ne.s32 	%p4, %r1, 0;
	@%p4 bra 	$L__BB0_7;
	ld.shared.u32 	%r19, [_ZZ6ReducePjS_E5sdata];
	cvta.to.global.u64 	%rd6, %rd1;
	mul.wide.u32 	%rd7, %r2, 4;
	add.s64 	%rd8, %rd6, %rd7;
	st.global.u32 	[%rd8], %r19;
	bar.sync 	0;
	ld.shared.u32 	%r20, [_ZZ6ReducePjS_E5sdata];
	add.u64 	%rd9, %SP, 0;
	add.u64 	%rd10, %SPL, 0;
	st.local.v2.u32 	[%rd10], {%r2, %r20};
	mov.u64 	%rd11, $str;
	cvta.global.u64 	%rd12, %rd11;
	{ // callseq 0, 0
	.param .b64 param0;
	st.param.b64 	[param0], %rd12;
	.param .b64 param1;
	st.param.b64 	[param1], %rd9;
	.param .b32 retval0;
	call.uni (retval0), 
	vprintf, 
	(
	param0, 
	param1
	);
	ld.param.b32 	%r21, [retval0];
	} // callseq 0
$L__BB0_7:
	ret;

}


// ===== COMPILED SASS (sm_100) =====

	.target	sm_100

	.elftype	@"ET_EXEC"


//--------------------- .note.nv.tkinfo           --------------------------
	.section	.note.nv.tkinfo,"",@"SHT_NOTE"
	.sectionflags	@"SHF_NOTE_NV_TKINFO"
	.tkinfo
        /*0018*/ 	.word	0x00000002
        /*0030*/ 	.string	""
        /*0030*/ 	.string	"ptxas"
        /*0030*/ 	.string	"Cuda compilation tools, release 13.0, V13.0.88"
        /*0030*/ 	.string	"Build cuda_13.0.r13.0/compiler.36424714_0"
        /*0030*/ 	.string	"-arch sm_100 -m 64 "



//--------------------- .note.nv.cuinfo           --------------------------
	.section	.note.nv.cuinfo,"",@"SHT_NOTE"
	.sectionflags	@"SHF_NOTE_NV_CUINFO"
        /*0018*/ 	.short	0x0002
        /*001a*/ 	.short	0x0064
        /*001c*/ 	.short	0x0082
	.zero		2


//--------------------- .nv.info                  --------------------------
	.section	.nv.info,"",@"SHT_CUDA_INFO"
	.align	4


	//----- nvinfo : EIATTR_REGCOUNT
	.align		4
        /*0000*/ 	.byte	0x04, 0x2f
        /*0002*/ 	.short	(.L_2 - .L_1)
	.align		4
.L_1:
        /*0004*/ 	.word	index@(_Z6ReducePjS_)
        /*0008*/ 	.word	0x00000018


	//----- nvinfo : EIATTR_FRAME_SIZE
	.align		4
.L_2:
        /*000c*/ 	.byte	0x04, 0x11
        /*000e*/ 	.short	(.L_4 - .L_3)
	.align		4
.L_3:
        /*0010*/ 	.word	index@(_Z6ReducePjS_)
        /*0014*/ 	.word	0x00000008


	//----- nvinfo : EIATTR_MIN_STACK_SIZE
	.align		4
.L_4:
        /*0018*/ 	.byte	0x04, 0x12
        /*001a*/ 	.short	(.L_6 - .L_5)
	.align		4
.L_5:
        /*001c*/ 	.word	index@(_Z6ReducePjS_)
        /*0020*/ 	.word	0x00000008
.L_6:


//--------------------- .nv.compat                --------------------------
	.section	.nv.compat,"",@"SHT_CUDA_COMPAT_INFO"
	.align	4
        /*0000*/ 	.byte	0x02, 0x09, 0x00, 0x00, 0x02, 0x02, 0x01, 0x00, 0x02, 0x05, 0x05, 0x00, 0x03, 0x07, 0x01, 0x01
        /*0010*/ 	.byte	0x02, 0x03, 0x00, 0x00, 0x02, 0x06, 0x01, 0x00, 0x04, 0x0b, 0x08, 0x00, 0x09, 0x00, 0x00, 0x00
        /*0020*/ 	.byte	0x00, 0x00, 0x00, 0x00


//--------------------- .nv.info._Z6ReducePjS_    --------------------------
	.section	.nv.info._Z6ReducePjS_,"",@"SHT_CUDA_INFO"
	.sectionflags	@""
	.align	4


	//----- nvinfo : EIATTR_CUDA_API_VERSION
	.align		4
        /*0000*/ 	.byte	0x04, 0x37
        /*0002*/ 	.short	(.L_8 - .L_7)
.L_7:
        /*0004*/ 	.word	0x00000082


	//----- nvinfo : EIATTR_KPARAM_INFO
	.align		4
.L_8:
        /*0008*/ 	.byte	0x04, 0x17
        /*000a*/ 	.short	(.L_10 - .L_9)
.L_9:
        /*000c*/ 	.word	0x00000000
        /*0010*/ 	.short	0x0001
        /*0012*/ 	.short	0x0008
        /*0014*/ 	.byte	0x00, 0xf5, 0x21, 0x00


	//----- nvinfo : EIATTR_KPARAM_INFO
	.align		4
.L_10:
        /*0018*/ 	.byte	0x04, 0x17
        /*001a*/ 	.short	(.L_12 - .L_11)
.L_11:
        /*001c*/ 	.word	0x00000000
        /*0020*/ 	.short	0x0000
        /*0022*/ 	.short	0x0000
        /*0024*/ 	.byte	0x00, 0xf5, 0x21, 0x00


	//----- nvinfo : EIATTR_SPARSE_MMA_MASK
	.align		4
.L_12:
        /*0028*/ 	.byte	0x03, 0x50
        /*002a*/ 	.short	0x0000


	//----- nvinfo : EIATTR_MAXREG_COUNT
	.align		4
        /*002c*/ 	.byte	0x03, 0x1b
        /*002e*/ 	.short	0x00ff


	//----- nvinfo : EIATTR_NUM_BARRIERS
	.align		4
        /*0030*/ 	.byte	0x02, 0x4c
        /*0032*/ 	.byte	0x01
	.zero		1


	//----- nvinfo : EIATTR_EXTERNS
	.align		4
        /*0034*/ 	.byte	0x04, 0x0f
        /*0036*/ 	.short	(.L_14 - .L_13)


	//   ....[0]....
	.align		4
.L_13:
        /*0038*/ 	.word	index@(vprintf)


	//----- nvinfo : EIATTR_MERCURY_ISA_VERSION
	.align		4
.L_14:
        /*003c*/ 	.byte	0x03, 0x5f
        /*003e*/ 	.short	0x0101


	//----- nvinfo : EIATTR_VRC_CTA_INIT_COUNT
	.align		4
        /*0040*/ 	.byte	0x02, 0x4a
	.zero		1
	.zero		1


	//----- nvinfo : EIATTR_SYSCALL_OFFSETS
	.align		4
        /*0044*/ 	.byte	0x04, 0x46
        /*0046*/ 	.short	(.L_16 - .L_15)


	//   ....[0]....
.L_15:
        /*0048*/ 	.word	0x00000350


	//----- nvinfo : EIATTR_EXIT_INSTR_OFFSETS
	.align		4
.L_16:
        /*004c*/ 	.byte	0x04, 0x1c
        /*004e*/ 	.short	(.L_18 - .L_17)


	//   ....[0]....
.L_17:
        /*0050*/ 	.word	0x00000240


	//   ....[1]....
        /*0054*/ 	.word	0x00000360


	//----- nvinfo : EIATTR_CRS_STACK_SIZE
	.align		4
.L_18:
        /*0058*/ 	.byte	0x04, 0x1e
        /*005a*/ 	.short	(.L_20 - .L_19)
.L_19:
        /*005c*/ 	.word	0x00000000


	//----- nvinfo : EIATTR_CBANK_PARAM_SIZE
	.align		4
.L_20:
        /*0060*/ 	.byte	0x03, 0x19
        /*0062*/ 	.short	0x0010


	//----- nvinfo : EIATTR_PARAM_CBANK
	.align		4
        /*0064*/ 	.byte	0x04, 0x0a
        /*0066*/ 	.short	(.L_22 - .L_21)
	.align		4
.L_21:
        /*0068*/ 	.word	index@(.nv.constant0._Z6ReducePjS_)
        /*006c*/ 	.short	0x0380
        /*006e*/ 	.short	0x0010


	//----- nvinfo : EIATTR_SW_WAR
	.align		4
.L_22:
        /*0070*/ 	.byte	0x04, 0x36
        /*0072*/ 	.short	(.L_24 - .L_23)
.L_23:
        /*0074*/ 	.word	0x00000008
.L_24:


//--------------------- .nv.callgraph             --------------------------
	.section	.nv.callgraph,"",@"SHT_CUDA_CALLGRAPH"
	.align	4
	.sectionentsize	8
	.align		4
        /*0000*/ 	.word	0x00000000
	.align		4
        /*0004*/ 	.word	0xffffffff
	.align		4
        /*0008*/ 	.word	index@(_Z6ReducePjS_)
	.align		4
        /*000c*/ 	.word	index@(vprintf)
	.align		4
        /*0010*/ 	.word	0x00000000
	.align		4
        /*0014*/ 	.word	0xfffffffe
	.align		4
        /*0018*/ 	.word	0x00000000
	.align		4
        /*001c*/ 	.word	0xfffffffd
	.align		4
        /*0020*/ 	.word	0x00000000
	.align		4
        /*0024*/ 	.word	0xfffffffc


//--------------------- .nv.constant4             --------------------------
	.section	.nv.constant4,"a",@progbits
	.align	8
	.align		8
.nv.constant4:
        /*0000*/ 	.dword	vprintf
	.align		8
        /*0008*/ 	.dword	$str


//--------------------- .text._Z6ReducePjS_       --------------------------
	.section	.text._Z6ReducePjS_,"ax",@progbits
	.align	128
        .global         _Z6ReducePjS_
        .type           _Z6ReducePjS_,@function
        .size           _Z6ReducePjS_,(.L_x_4 - _Z6ReducePjS_)
        .other          _Z6ReducePjS_,@"STO_CUDA_ENTRY STV_DEFAULT"
_Z6ReducePjS_:
.text._Z6ReducePjS_:
[----:B------:R-:W0:Y:S01]  /*0000*/  LDC R1, c[0x0][0x37c] ;  /* 0x0000df00ff017b82 */ /* 0x000e220000000800 */
[----:B------:R-:W1:Y:S07]  /*0010*/  S2R R9, SR_TID.X ;  /* 0x0000000000097919 */ /* 0x000e6e0000002100 */
[----:B------:R-:W2:Y:S01]  /*0020*/  LDC.64 R4, c[0x0][0x380] ;  /* 0x0000e000ff047b82 */ /* 0x000ea20000000a00 */
[----:B------:R-:W3:Y:S01]  /*0030*/  LDCU UR9, c[0x0][0x2fc] ;  /* 0x00005f80ff0977ac */ /* 0x000ee20008000800 */
[----:B0-----:R-:W-:Y:S01]  /*0040*/  VIADD R1, R1, 0xfffffff8 ;  /* 0xfffffff801017836 */ /* 0x001fe20000000000 */
[----:B------:R-:W1:Y:S01]  /*0050*/  S2R R2, SR_CTAID.X ;  /* 0x0000000000027919 */ /* 0x000e620000002500 */
[----:B------:R-:W1:Y:S01]  /*0060*/  LDCU UR10, c[0x0][0x360] ;  /* 0x00006c00ff0a77ac */ /* 0x000e620008000800 */
[----:B------:R-:W0:Y:S01]  /*0070*/  LDCU.64 UR6, c[0x0][0x358] ;  /* 0x00006b00ff0677ac */ /* 0x000e220008000a00 */
[----:B-1----:R-:W-:-:S04]  /*0080*/  IMAD R3, R2, UR10, R9 ;  /* 0x0000000a02037c24 */ /* 0x002fc8000f8e0209 */
[----:B--2---:R-:W-:-:S06]  /*0090*/  IMAD.WIDE.U32 R4, R3, 0x4, R4 ;  /* 0x0000000403047825 */ /* 0x004fcc00078e0004 */
[----:B0-----:R-:W2:Y:S01]  /*00a0*/  LDG.E R4, desc[UR6][R4.64] ;  /* 0x0000000604047981 */ /* 0x001ea2000c1e1900 */
[----:B------:R-:W0:Y:S01]  /*00b0*/  S2UR UR5, SR_CgaCtaId ;  /* 0x00000000000579c3 */ /* 0x000e220000008800 */
[----:B------:R-:W-:Y:S01]  /*00c0*/  UMOV UR4, 0x400 ;  /* 0x0000040000047882 */ /* 0x000fe20000000000 */
[----:B------:R-:W1:Y:S01]  /*00d0*/  LDCU UR8, c[0x0][0x2f8] ;  /* 0x00005f00ff0877ac */ /* 0x000e620008000800 */
[----:B------:R-:W-:Y:S01]  /*00e0*/  ISETP.NE.AND P0, PT, R9, RZ, PT ;  /* 0x000000ff0900720c */ /* 0x000fe20003f05270 */
[----:B------:R-:W-:Y:S01]  /*00f0*/  UISETP.GE.U32.AND UP0, UPT, UR10, 0x2, UPT ;  /* 0x000000020a00788c */ /* 0x000fe2000bf06070 */
[----:B-1----:R-:W-:Y:S01]  /*0100*/  IADD3 R6, P1, PT, R1, UR8, RZ ;  /* 0x0000000801067c10 */ /* 0x002fe2000ff3e0ff */
[----:B0-----:R-:W-:-:S04]  /*0110*/  ULEA UR4, UR5, UR4, 0x18 ;  /* 0x0000000405047291 */ /* 0x001fc8000f8ec0ff */
[----:B---3--:R-:W-:Y:S02]  /*0120*/  IMAD.X R7, RZ, RZ, UR9, P1 ;  /* 0x00000009ff077e24 */ /* 0x008fe400088e06ff */
[----:B------:R-:W-:-:S05]  /*0130*/  LEA R3, R9, UR4, 0x2 ;  /* 0x0000000409037c11 */ /* 0x000fca000f8e10ff */
[----:B--2---:R0:W-:Y:S01]  /*0140*/  STS [R3], R4 ;  /* 0x0000000403007388 */ /* 0x0041e20000000800 */
[----:B------:R-:W-:Y:S06]  /*0150*/  BAR.SYNC.DEFER_BLOCKING 0x0 ;  /* 0x0000000000007b1d */ /* 0x000fec0000010000 */
[----:B------:R-:W-:Y:S05]  /*0160*/  BRA.U !UP0, `(.L_x_0) ;  /* 0x0000000108347547 */ /* 0x000fea000b800000 */
[----:B------:R-:W-:-:S07]  /*0170*/  HFMA2 R0, -RZ, RZ, 0, 5.9604644775390625e-08 ;  /* 0x00000001ff007431 */ /* 0x000fce00000001ff */
.L_x_1:
[----:B------:R-:W-:-:S04]  /*0180*/  IMAD.SHL.U32 R10, R0, 0x2, RZ ;  /* 0x00000002000a7824 */ /* 0x000fc800078e00ff */
[----:B0-----:R-:W-:-:S05]  /*0190*/  VIADD R4, R10, 0xffffffff ;  /* 0xffffffff0a047836 */ /* 0x001fca0000000000 */
[----:B------:R-:W-:-:S13]  /*01a0*/  LOP3.LUT P1, RZ, R4, R9, RZ, 0xc0, !PT ;  /* 0x0000000904ff7212 */ /* 0x000fda000782c0ff */
[----:B------:R-:W-:Y:S01]  /*01b0*/  @!P1 LEA R4, R0, R3, 0x2 ;  /* 0x0000000300049211 */ /* 0x000fe200078e10ff */
[----:B------:R-:W-:Y:S01]  /*01c0*/  @!P1 LDS R5, [R3] ;  /* 0x0000000003059984 */ /* 0x000fe20000000800 */
[----:B------:R-:W-:-:S04]  /*01d0*/  MOV R0, R10 ;  /* 0x0000000a00007202 */ /* 0x000fc80000000f00 */
[----:B------:R-:W0:Y:S02]  /*01e0*/  @!P1 LDS R4, [R4] ;  /* 0x0000000004049984 */ /* 0x000e240000000800 */
[----:B0-----:R-:W-:-:S05]  /*01f0*/  @!P1 IMAD.IADD R8, R4, 0x1, R5 ;  /* 0x0000000104089824 */ /* 0x001fca00078e0205 */
[----:B------:R1:W-:Y:S01]  /*0200*/  @!P1 STS [R3], R8 ;  /* 0x0000000803009388 */ /* 0x0003e20000000800 */
[----:B------:R-:W-:Y:S01]  /*0210*/  BAR.SYNC.DEFER_BLOCKING 0x0 ;  /* 0x0000000000007b1d */ /* 0x000fe20000010000 */
[----:B------:R-:W-:-:S13]  /*0220*/  ISETP.GE.U32.AND P1, PT, R10, UR10, PT ;  /* 0x0000000a0a007c0c */ /* 0x000fda000bf26070 */
[----:B-1----:R-:W-:Y:S05]  /*0230*/  @!P1 BRA `(.L_x_1) ;  /* 0xfffffffc00d09947 */ /* 0x002fea000383ffff */
.L_x_0:
[----:B------:R-:W-:Y:S05]  /*0240*/  @P0 EXIT ;  /* 0x000000000000094d */ /* 0x000fea0003800000 */
[----:B------:R-:W1:Y:S01]  /*0250*/  S2UR UR5, SR_CgaCtaId ;  /* 0x00000000000579c3 */ /* 0x000e620000008800 */
[----:B------:R-:W-:Y:S01]  /*0260*/  UMOV UR4, 0x400 ;  /* 0x0000040000047882 */ /* 0x000fe20000000000 */
[----:B------:R-:W-:-:S06]  /*0270*/  MOV R10, 0x0 ;  /* 0x00000000000a7802 */ /* 0x000fcc0000000f00 */
[----:B------:R-:W2:Y:S08]  /*0280*/  LDC.64 R8, c[0x0][0x388] ;  /* 0x0000e200ff087b82 */ /* 0x000eb00000000a00 */
[----:B------:R-:W3:Y:S01]  /*0290*/  LDC.64 R10, c[0x4][R10] ;  /* 0x010000000a0a7b82 */ /* 0x000ee20000000a00 */
[----:B-1----:R-:W-:Y:S01]  /*02a0*/  ULEA UR4, UR5, UR4, 0x18 ;  /* 0x0000000405047291 */ /* 0x002fe2000f8ec0ff */
[----:B--2---:R-:W-:-:S08]  /*02b0*/  IMAD.WIDE.U32 R8, R2, 0x4, R8 ;  /* 0x0000000402087825 */ /* 0x004fd000078e0008 */
[----:B------:R-:W1:Y:S04]  /*02c0*/  LDS R0, [UR4] ;  /* 0x00000004ff007984 */ /* 0x000e680008000800 */
[----:B-1----:R-:W-:Y:S01]  /*02d0*/  STG.E desc[UR6][R8.64], R0 ;  /* 0x0000000008007986 */ /* 0x002fe2000c101906 */
[----:B------:R-:W-:Y:S06]  /*02e0*/  BAR.SYNC.DEFER_BLOCKING 0x0 ;  /* 0x0000000000007b1d */ /* 0x000fec0000010000 */
[----:B0-----:R-:W0:Y:S01]  /*02f0*/  LDS R3, [UR4] ;  /* 0x00000004ff037984 */ /* 0x001e220008000800 */
[----:B------:R-:W1:Y:S02]  /*0300*/  LDCU.64 UR4, c[0x4][0x8] ;  /* 0x01000100ff0477ac */ /* 0x000e640008000a00 */
[----:B-1----:R-:W-:Y:S01]  /*0310*/  IMAD.U32 R4, RZ, RZ, UR4 ;  /* 0x00000004ff047e24 */ /* 0x002fe2000f8e00ff */
[----:B------:R-:W-:Y:S01]  /*0320*/  MOV R5, UR5 ;  /* 0x0000000500057c02 */ /* 0x000fe20008000f00 */
[----:B0--3--:R0:W-:Y:S06]  /*0330*/  STL.64 [R1], R2 ;  /* 0x0000000201007387 */ /* 0x0091ec0000100a00 */
[----:B------:R-:W-:-:S07]  /*0340*/  LEPC R20, `(.L_x_2) ;  /* 0x000000001014794e */ /* 0x000fce0000000000 */
[----:B0-----:R-:W-:Y:S05]  /*0350*/  CALL.ABS.NOINC R10 ;  /* 0x000000000a007343 */ /* 0x001fea0003c00000 */
.L_x_2:
[----:B------:R-:W-:Y:S05]  /*0360*/  EXIT ;  /* 0x000000000000794d */ /* 0x000fea0003800000 */
.L_x_3:
[----:B------:R-:W-:-:S00]  /*0370*/  BRA `(.L_x_3) ;  /* 0xfffffffc00fc7947 */ /* 0x000fc0000383ffff */
[----:B------:R-:W-:-:S00]  /*0380*/  NOP ;  /* 0x0000000000007918 */ /* 0x000fc00000000000 */
[----:B------:R-:W-:-:S00]  /*0390*/  NOP ;  /* 0x0000000000007918 */ /* 0x000fc00000000000 */
[----:B------:R-:W-:-:S00]  /*03a0*/  NOP ;  /* 0x0000000000007918 */ /* 0x000fc00000000000 */
[----:B------:R-:W-:-:S00]  /*03b0*/  NOP ;  /* 0x0000000000007918 */ /* 0x000fc00000000000 */
[----:B------:R-:W-:-:S00]  /*03c0*/  NOP ;  /* 0x0000000000007918 */ /* 0x000fc00000000000 */
[----:B------:R-:W-:-:S00]  /*03d0*/  NOP ;  /* 0x0000000000007918 */ /* 0x000fc00000000000 */
[----:B------:R-:W-:-:S00]  /*03e0*/  NOP ;  /* 0x0000000000007918 */ /* 0x000fc00000000000 */
[----:B------:R-:W-:-:S00]  /*03f0*/  NOP ;  /* 0x0000000000007918 */ /* 0x000fc00000000000 */
.L_x_4:


//--------------------- .nv.global.init           --------------------------
	.section	.nv.global.init,"aw",@progbits
.nv.global.init:
	.type		$str,@object
	.size		$str,(.L_0 - $str)
$str:
        /*0000*/ 	.byte	0x4f, 0x75, 0x74, 0x20, 0x56, 0x61, 0x6c, 0x75, 0x65, 0x20, 0x5b, 0x25, 0x64, 0x5d, 0x20, 0x3d
        /*0010*/ 	.byte	0x20, 0x25, 0x64, 0x20, 0x0a, 0x00
.L_0:


//--------------------- .nv.shared._Z6ReducePjS_  --------------------------
	.section	.nv.shared._Z6ReducePjS_,"aw",@nobits
	.sectionflags	@""
	.align	4
.nv.shared._Z6ReducePjS_:
	.zero		2048


//--------------------- .nv.shared.reserved.0     --------------------------
	.section	.nv.shared.reserved.0,"aw",@nobits
	.weak		__nv_reservedSMEM_offset_0_alias
	.size		__nv_reservedSMEM_offset_0_alias, 0, 64
	.other		__nv_reservedSMEM_offset_0_alias,@"STO_CUDA_RESERVED_SHARED STV_DEFAULT"
__nv_reservedSMEM_offset_0_alias:
	.zero		0
	.zero		64


//--------------------- .nv.constant0._Z6ReducePjS_ --------------------------
	.section	.nv.constant0._Z6ReducePjS_,"a",@progbits
	.sectionflags	@""
	.align	4
.nv.constant0._Z6ReducePjS_:
	.zero		912


//--------------------- SYMBOLS --------------------------

	.type		.nv.reservedSmem.offset0,@object
	.size		.nv.reservedSmem.offset0,0x4
	.type		.nv.reservedSmem.cap,@object
	.size		.nv.reservedSmem.cap,0x4
	.type		vprintf,@function
